//
// Generated by NVIDIA NVVM Compiler
//
// Compiler Build ID: CL-36424714
// Cuda compilation tools, release 13.0, V13.0.88
// Based on NVVM 20.0.0
//

.version 9.0
.target sm_100
.address_size 64

	// .globl	_Z11definitionsPiPjPyPf

.visible .entry _Z11definitionsPiPjPyPf(
	.param .u64 .ptr .align 1 _Z11definitionsPiPjPyPf_param_0,
	.param .u64 .ptr .align 1 _Z11definitionsPiPjPyPf_param_1,
	.param .u64 .ptr .align 1 _Z11definitionsPiPjPyPf_param_2,
	.param .u64 .ptr .align 1 _Z11definitionsPiPjPyPf_param_3
)
{
	.reg .b32 	%r<22>;
	.reg .b32 	%f<2>;
	.reg .b64 	%rd<17>;

	ld.param.u64 	%rd1, [_Z11definitionsPiPjPyPf_param_0];
	ld.param.u64 	%rd2, [_Z11definitionsPiPjPyPf_param_1];
	ld.param.u64 	%rd3, [_Z11definitionsPiPjPyPf_param_2];
	ld.param.u64 	%rd4, [_Z11definitionsPiPjPyPf_param_3];
	cvta.to.global.u64 	%rd5, %rd4;
	cvta.to.global.u64 	%rd6, %rd3;
	cvta.to.global.u64 	%rd7, %rd2;
	cvta.to.global.u64 	%rd8, %rd1;
	atom.global.add.u32 	%r1, [%rd8], 10;
	atom.global.add.u32 	%r2, [%rd8], -10;
	atom.global.exch.b32 	%r3, [%rd8], 10;
	atom.global.min.s32 	%r4, [%rd8], 10;
	atom.global.max.s32 	%r5, [%rd8], 10;
	atom.global.and.b32 	%r6, [%rd8], 10;
	atom.global.or.b32 	%r7, [%rd8], 10;
	atom.global.xor.b32 	%r8, [%rd8], 10;
	atom.relaxed.global.cas.b32 	%r9, [%rd8], 10, 11;
	atom.global.add.u32 	%r10, [%rd7], 10;
	atom.global.add.u32 	%r11, [%rd7], -10;
	atom.global.exch.b32 	%r12, [%rd7], 10;
	atom.global.min.u32 	%r13, [%rd7], 10;
	atom.global.max.u32 	%r14, [%rd7], 10;
	atom.global.and.b32 	%r15, [%rd7], 10;
	atom.global.or.b32 	%r16, [%rd7], 10;
	atom.global.xor.b32 	%r17, [%rd7], 10;
	atom.global.inc.u32 	%r18, [%rd7], 10;
	atom.global.dec.u32 	%r19, [%rd7], 10;
	atom.relaxed.global.cas.b32 	%r20, [%rd7], 10, 11;
	atom.global.add.u64 	%rd9, [%rd6], 10;
	atom.global.exch.b64 	%rd10, [%rd6], 10;
	atom.global.min.u64 	%rd11, [%rd6], 10;
	atom.global.max.u64 	%rd12, [%rd6], 10;
	atom.global.and.b64 	%rd13, [%rd6], 10;
	atom.global.or.b64 	%rd14, [%rd6], 10;
	atom.global.xor.b64 	%rd15, [%rd6], 10;
	atom.relaxed.global.cas.b64 	%rd16, [%rd6], 10, 11;
	atom.global.add.f32 	%f1, [%rd5], 0f41200000;
	atom.global.exch.b32 	%r21, [%rd5], 1092616192;
	ret;

}


// ===== COMPILED SASS (sm_100) =====

	.target	sm_100

	.elftype	@"ET_EXEC"


//--------------------- .note.nv.tkinfo           --------------------------
	.section	.note.nv.tkinfo,"",@"SHT_NOTE"
	.sectionflags	@"SHF_NOTE_NV_TKINFO"
	.tkinfo
        /*0018*/ 	.word	0x00000002
        /*0030*/ 	.string	""
        /*0030*/ 	.string	"ptxas"
        /*0030*/ 	.string	"Cuda compilation tools, release 13.0, V13.0.88"
        /*0030*/ 	.string	"Build cuda_13.0.r13.0/compiler.36424714_0"
        /*0030*/ 	.string	"-arch sm_100 -m 64 "



//--------------------- .note.nv.cuinfo           --------------------------
	.section	.note.nv.cuinfo,"",@"SHT_NOTE"
	.sectionflags	@"SHF_NOTE_NV_CUINFO"
        /*0018*/ 	.short	0x0002
        /*001a*/ 	.short	0x0064
        /*001c*/ 	.short	0x0082
	.zero		2


//--------------------- .nv.info                  --------------------------
	.section	.nv.info,"",@"SHT_CUDA_INFO"
	.align	4


	//----- nvinfo : EIATTR_REGCOUNT
	.align		4
        /*0000*/ 	.byte	0x04, 0x2f
        /*0002*/ 	.short	(.L_1 - .L_0)
	.align		4
.L_0:
        /*0004*/ 	.word	index@(_Z11definitionsPiPjPyPf)
        /*0008*/ 	.word	0x00000020


	//----- nvinfo : EIATTR_FRAME_SIZE
	.align		4
.L_1:
        /*000c*/ 	.byte	0x04, 0x11
        /*000e*/ 	.short	(.L_3 - .L_2)
	.align		4
.L_2:
        /*0010*/ 	.word	index@(_Z11definitionsPiPjPyPf)
        /*0014*/ 	.word	0x00000000


	//----- nvinfo : EIATTR_MIN_STACK_SIZE
	.align		4
.L_3:
        /*0018*/ 	.byte	0x04, 0x12
        /*001a*/ 	.short	(.L_5 - .L_4)
	.align		4
.L_4:
        /*001c*/ 	.word	index@(_Z11definitionsPiPjPyPf)
        /*0020*/ 	.word	0x00000000
.L_5:


//--------------------- .nv.compat                --------------------------
	.section	.nv.compat,"",@"SHT_CUDA_COMPAT_INFO"
	.align	4
        /*0000*/ 	.byte	0x02, 0x09, 0x00, 0x00, 0x02, 0x02, 0x01, 0x00, 0x02, 0x05, 0x05, 0x00, 0x03, 0x07, 0x01, 0x01
        /*0010*/ 	.byte	0x02, 0x03, 0x00, 0x00, 0x02, 0x06, 0x01, 0x00, 0x04, 0x0b, 0x08, 0x00, 0x09, 0x00, 0x00, 0x00
        /*0020*/ 	.byte	0x00, 0x00, 0x00, 0x00


//--------------------- .nv.info._Z11definitionsPiPjPyPf --------------------------
	.section	.nv.info._Z11definitionsPiPjPyPf,"",@"SHT_CUDA_INFO"
	.sectionflags	@""
	.align	4


	//----- nvinfo : EIATTR_CUDA_API_VERSION
	.align		4
        /*0000*/ 	.byte	0x04, 0x37
        /*0002*/ 	.short	(.L_7 - .L_6)
.L_6:
        /*0004*/ 	.word	0x00000082


	//----- nvinfo : EIATTR_KPARAM_INFO
	.align		4
.L_7:
        /*0008*/ 	.byte	0x04, 0x17
        /*000a*/ 	.short	(.L_9 - .L_8)
.L_8:
        /*000c*/ 	.word	0x00000000
        /*0010*/ 	.short	0x0003
        /*0012*/ 	.short	0x0018
        /*0014*/ 	.byte	0x00, 0xf5, 0x21, 0x00


	//----- nvinfo : EIATTR_KPARAM_INFO
	.align		4
.L_9:
        /*0018*/ 	.byte	0x04, 0x17
        /*001a*/ 	.short	(.L_11 - .L_10)
.L_10:
        /*001c*/ 	.word	0x00000000
        /*0020*/ 	.short	0x0002
        /*0022*/ 	.short	0x0010
        /*0024*/ 	.byte	0x00, 0xf5, 0x21, 0x00


	//----- nvinfo : EIATTR_KPARAM_INFO
	.align		4
.L_11:
        /*0028*/ 	.byte	0x04, 0x17
        /*002a*/ 	.short	(.L_13 - .L_12)
.L_12:
        /*002c*/ 	.word	0x00000000
        /*0030*/ 	.short	0x0001
        /*0032*/ 	.short	0x0008
        /*0034*/ 	.byte	0x00, 0xf5, 0x21, 0x00


	//----- nvinfo : EIATTR_KPARAM_INFO
	.align		4
.L_13:
        /*0038*/ 	.byte	0x04, 0x17
        /*003a*/ 	.short	(.L_15 - .L_14)
.L_14:
        /*003c*/ 	.word	0x00000000
        /*0040*/ 	.short	0x0000
        /*0042*/ 	.short	0x0000
        /*0044*/ 	.byte	0x00, 0xf5, 0x21, 0x00


	//----- nvinfo : EIATTR_SPARSE_MMA_MASK
	.align		4
.L_15:
        /*0048*/ 	.byte	0x03, 0x50
        /*004a*/ 	.short	0x0000


	//----- nvinfo : EIATTR_MAXREG_COUNT
	.align		4
        /*004c*/ 	.byte	0x03, 0x1b
        /*004e*/ 	.short	0x00ff


	//----- nvinfo : EIATTR_MERCURY_ISA_VERSION
	.align		4
        /*0050*/ 	.byte	0x03, 0x5f
        /*0052*/ 	.short	0x0101


	//----- nvinfo : EIATTR_INT_WARP_WIDE_INSTR_OFFSETS
	.align		4
        /*0054*/ 	.byte	0x04, 0x31
        /*0056*/ 	.short	(.L_17 - .L_16)


	//   ....[0]....
.L_16:
        /*0058*/ 	.word	0x00000030


	//   ....[1]....
        /*005c*/ 	.word	0x00000060


	//   ....[2]....
        /*0060*/ 	.word	0x00000080


	//   ....[3]....
        /*0064*/ 	.word	0x000000a0


	//   ....[4]....
        /*0068*/ 	.word	0x000000c0


	//   ....[5]....
        /*006c*/ 	.word	0x000000f0


	//   ....[6]....
        /*0070*/ 	.word	0x00000100


	//   ....[7]....
        /*0074*/ 	.word	0x00000160


	//----- nvinfo : EIATTR_VRC_CTA_INIT_COUNT
	.align		4
.L_17:
        /*0078*/ 	.byte	0x02, 0x4a
	.zero		1
	.zero		1


	//----- nvinfo : EIATTR_EXIT_INSTR_OFFSETS
	.align		4
        /*007c*/ 	.byte	0x04, 0x1c
        /*007e*/ 	.short	(.L_19 - .L_18)


	//   ....[0]....
.L_18:
        /*0080*/ 	.word	0x00000460


	//----- nvinfo : EIATTR_CBANK_PARAM_SIZE
	.align		4
.L_19:
        /*0084*/ 	.byte	0x03, 0x19
        /*0086*/ 	.short	0x0020


	//----- nvinfo : EIATTR_PARAM_CBANK
	.align		4
        /*0088*/ 	.byte	0x04, 0x0a
        /*008a*/ 	.short	(.L_21 - .L_20)
	.align		4
.L_20:
        /*008c*/ 	.word	index@(.nv.constant0._Z11definitionsPiPjPyPf)
        /*0090*/ 	.short	0x0380
        /*0092*/ 	.short	0x0020


	//----- nvinfo : EIATTR_SW_WAR
	.align		4
.L_21:
        /*0094*/ 	.byte	0x04, 0x36
        /*0096*/ 	.short	(.L_23 - .L_22)
.L_22:
        /*0098*/ 	.word	0x00000008
.L_23:


//--------------------- .nv.callgraph             --------------------------
	.section	.nv.callgraph,"",@"SHT_CUDA_CALLGRAPH"
	.align	4
	.sectionentsize	8
	.align		4
        /*0000*/ 	.word	0x00000000
	.align		4
        /*0004*/ 	.word	0xffffffff
	.align		4
        /*0008*/ 	.word	0x00000000
	.align		4
        /*000c*/ 	.word	0xfffffffe
	.align		4
        /*0010*/ 	.word	0x00000000
	.align		4
        /*0014*/ 	.word	0xfffffffd
	.align		4
        /*0018*/ 	.word	0x00000000
	.align		4
        /*001c*/ 	.word	0xfffffffc


//--------------------- .text._Z11definitionsPiPjPyPf --------------------------
	.section	.text._Z11definitionsPiPjPyPf,"ax",@progbits
	.align	128
        .global         _Z11definitionsPiPjPyPf
        .type           _Z11definitionsPiPjPyPf,@function
        .size           _Z11definitionsPiPjPyPf,(.L_x_1 - _Z11definitionsPiPjPyPf)
        .other          _Z11definitionsPiPjPyPf,@"STO_CUDA_ENTRY STV_DEFAULT"
_Z11definitionsPiPjPyPf:
.text._Z11definitionsPiPjPyPf:
[----:B------:R-:W-:Y:S01]  /*0000*/  LDC R1, c[0x0][0x37c] ;  /* 0x0000df00ff017b82 */ /* 0x000fe20000000800 */
[----:B------:R-:W0:Y:S01]  /*0010*/  S2R R2, SR_LANEID ;  /* 0x0000000000027919 */ /* 0x000e220000000000 */
[----:B------:R-:W-:Y:S01]  /*0020*/  IMAD.MOV.U32 R14, RZ, RZ, 0xa ;  /* 0x0000000aff0e7424 */ /* 0x000fe200078e00ff */
[----:B------:R-:W-:-:S05]  /*0030*/  VOTEU.ANY UR4, UPT, PT ;  /* 0x0000000000047886 */ /* 0x000fca00038e0100 */
[----:B------:R-:W1:Y:S01]  /*0040*/  LDC.64 R10, c[0x0][0x380] ;  /* 0x0000e000ff0a7b82 */ /* 0x000e620000000a00 */
[----:B------:R-:W2:Y:S07]  /*0050*/  POPC R0, UR4 ;  /* 0x0000000400007d09 */ /* 0x000eae0008000000 */
[----:B------:R-:W3:Y:S01]  /*0060*/  REDUX UR9, R14 ;  /* 0x000000000e0973c4 */ /* 0x000ee20000000000 */
[----:B------:R-:W-:Y:S01]  /*0070*/  UFLO.U32 UR4, UR4 ;  /* 0x00000004000472bd */ /* 0x000fe200080e0000 */
[C---:B------:R-:W-:Y:S01]  /*0080*/  CREDUX.MIN.S32 UR5, R14.reuse ;  /* 0x000000000e0572cc */ /* 0x040fe20000008200 */
[----:B------:R-:W1:Y:S01]  /*0090*/  LDCU.64 UR6, c[0x0][0x358] ;  /* 0x00006b00ff0677ac */ /* 0x000e620008000a00 */
[----:B------:R-:W-:-:S04]  /*00a0*/  CREDUX.MAX.S32 UR8, R14 ;  /* 0x000000000e0872cc */ /* 0x000fc80000000200 */
[----:B------:R-:W4:Y:S08]  /*00b0*/  LDC.64 R6, c[0x0][0x388] ;  /* 0x0000e200ff067b82 */ /* 0x000f300000000a00 */
[----:B------:R-:W5:Y:S01]  /*00c0*/  REDUX.OR UR10, R14 ;  /* 0x000000000e0a73c4 */ /* 0x000f620000004000 */
[----:B--2---:R-:W-:Y:S01]  /*00d0*/  IMAD R15, R0, 0xa, RZ ;  /* 0x0000000a000f7824 */ /* 0x004fe200078e02ff */
[----:B------:R-:W-:-:S06]  /*00e0*/  MOV R9, UR5 ;  /* 0x0000000500097c02 */ /* 0x000fcc0008000f00 */
[----:B------:R-:W2:Y:S01]  /*00f0*/  REDUX.XOR UR11, R14 ;  /* 0x000000000e0b73c4 */ /* 0x000ea20000008000 */
[----:B------:R-:W-:Y:S01]  /*0100*/  CREDUX.MAX UR5, R14 ;  /* 0x000000000e0572cc */ /* 0x000fe20000000000 */
[----:B------:R-:W-:Y:S01]  /*0110*/  IMAD R17, R0, -0xa, RZ ;  /* 0xfffffff600117824 */ /* 0x000fe200078e02ff */
[----:B0-----:R-:W-:Y:S01]  /*0120*/  ISETP.EQ.U32.AND P0, PT, R2, UR4, PT ;  /* 0x0000000402007c0c */ /* 0x001fe2000bf02070 */
[----:B------:R-:W-:Y:S01]  /*0130*/  IMAD.WIDE.U32 R2, R0, 0xa, RZ ;  /* 0x0000000a00027825 */ /* 0x000fe200078e00ff */
[----:B------:R-:W-:-:S03]  /*0140*/  UMOV UR4, URZ ;  /* 0x000000ff00047c82 */ /* 0x000fc60008000000 */
[----:B------:R-:W-:Y:S01]  /*0150*/  VIADD R3, R3, UR4 ;  /* 0x0000000403037c36 */ /* 0x000fe20008000000 */
[----:B------:R-:W-:Y:S01]  /*0160*/  CREDUX.MIN UR4, R14 ;  /* 0x000000000e0472cc */ /* 0x000fe20000008000 */
[----:B------:R-:W0:Y:S01]  /*0170*/  LDC.64 R4, c[0x0][0x390] ;  /* 0x0000e400ff047b82 */ /* 0x000e220000000a00 */
[----:B------:R-:W-:Y:S01]  /*0180*/  MOV R19, UR8 ;  /* 0x0000000800137c02 */ /* 0x000fe20008000f00 */
[----:B---3--:R-:W-:Y:S01]  /*0190*/  IMAD.U32 R21, RZ, RZ, UR9 ;  /* 0x00000009ff157e24 */ /* 0x008fe2000f8e00ff */
[----:B-----5:R-:W-:Y:S01]  /*01a0*/  MOV R23, UR10 ;  /* 0x0000000a00177c02 */ /* 0x020fe20008000f00 */
[----:B------:R-:W-:Y:S02]  /*01b0*/  HFMA2 R13, -RZ, RZ, 0, 6.55651092529296875e-07 ;  /* 0x0000000bff0d7431 */ /* 0x000fe400000001ff */
[----:B-1----:R-:W-:Y:S01]  /*01c0*/  @P0 REDG.E.ADD.STRONG.GPU desc[UR6][R10.64], R15 ;  /* 0x0000000f0a00098e */ /* 0x002fe2000c12e106 */
[----:B--2---:R-:W-:-:S03]  /*01d0*/  IMAD.U32 R25, RZ, RZ, UR11 ;  /* 0x0000000bff197e24 */ /* 0x004fc6000f8e00ff */
[----:B------:R-:W-:Y:S01]  /*01e0*/  @P0 REDG.E.ADD.STRONG.GPU desc[UR6][R10.64], R17 ;  /* 0x000000110a00098e */ /* 0x000fe2000c12e106 */
[----:B------:R-:W-:-:S03]  /*01f0*/  IMAD.MOV.U32 R12, RZ, RZ, 0xa ;  /* 0x0000000aff0c7424 */ /* 0x000fc600078e00ff */
[----:B------:R-:W-:Y:S04]  /*0200*/  ATOMG.E.EXCH.STRONG.GPU PT, RZ, desc[UR6][R10.64], R14 ;  /* 0x8000000e0aff79a8 */ /* 0x000fe8000c1ef106 */
[----:B------:R1:W-:Y:S01]  /*0210*/  @P0 REDG.E.MIN.S32.STRONG.GPU desc[UR6][R10.64], R9 ;  /* 0x000000090a00098e */ /* 0x0003e2000c92e306 */
[----:B------:R-:W-:-:S03]  /*0220*/  IMAD.U32 R27, RZ, RZ, UR4 ;  /* 0x00000004ff1b7e24 */ /* 0x000fc6000f8e00ff */
[----:B------:R-:W-:Y:S01]  /*0230*/  @P0 REDG.E.MAX.S32.STRONG.GPU desc[UR6][R10.64], R19 ;  /* 0x000000130a00098e */ /* 0x000fe2000d12e306 */
[----:B------:R-:W-:-:S03]  /*0240*/  MOV R29, UR5 ;  /* 0x00000005001d7c02 */ /* 0x000fc60008000f00 */
[----:B------:R-:W-:Y:S01]  /*0250*/  @P0 REDG.E.AND.STRONG.GPU desc[UR6][R10.64], R21 ;  /* 0x000000150a00098e */ /* 0x000fe2000e92e106 */
[----:B-1----:R-:W1:Y:S03]  /*0260*/  LDC.64 R8, c[0x0][0x398] ;  /* 0x0000e600ff087b82 */ /* 0x002e660000000a00 */
[----:B------:R-:W-:Y:S04]  /*0270*/  @P0 REDG.E.OR.STRONG.GPU desc[UR6][R10.64], R23 ;  /* 0x000000170a00098e */ /* 0x000fe8000f12e106 */
[----:B------:R2:W-:Y:S04]  /*0280*/  @P0 REDG.E.XOR.STRONG.GPU desc[UR6][R10.64], R25 ;  /* 0x000000190a00098e */ /* 0x0005e8000f92e106 */
[----:B------:R2:W-:Y:S04]  /*0290*/  ATOMG.E.CAS.STRONG.GPU PT, RZ, [R10], R12, R13 ;  /* 0x0000000c0aff73a9 */ /* 0x0005e800001ee10d */
[----:B----4-:R-:W-:Y:S04]  /*02a0*/  @P0 REDG.E.ADD.STRONG.GPU desc[UR6][R6.64], R15 ;  /* 0x0000000f0600098e */ /* 0x010fe8000c12e106 */
[----:B------:R3:W-:Y:S04]  /*02b0*/  @P0 REDG.E.ADD.STRONG.GPU desc[UR6][R6.64], R17 ;  /* 0x000000110600098e */ /* 0x0007e8000c12e106 */
[----:B------:R-:W-:Y:S01]  /*02c0*/  ATOMG.E.EXCH.STRONG.GPU PT, RZ, desc[UR6][R6.64], R14 ;  /* 0x8000000e06ff79a8 */ /* 0x000fe2000c1ef106 */
[----:B--2---:R-:W-:-:S03]  /*02d0*/  HFMA2 R11, -RZ, RZ, 0, 0 ;  /* 0x00000000ff0b7431 */ /* 0x004fc600000001ff */
[----:B------:R-:W-:Y:S01]  /*02e0*/  @P0 REDG.E.MIN.STRONG.GPU desc[UR6][R6.64], R27 ;  /* 0x0000001b0600098e */ /* 0x000fe2000c92e106 */
[----:B------:R-:W-:-:S03]  /*02f0*/  IMAD.MOV.U32 R10, RZ, RZ, 0xa ;  /* 0x0000000aff0a7424 */ /* 0x000fc600078e00ff */
[----:B------:R-:W-:Y:S04]  /*0300*/  @P0 REDG.E.MAX.STRONG.GPU desc[UR6][R6.64], R29 ;  /* 0x0000001d0600098e */ /* 0x000fe8000d12e106 */
[----:B------:R-:W-:Y:S04]  /*0310*/  @P0 REDG.E.AND.STRONG.GPU desc[UR6][R6.64], R21 ;  /* 0x000000150600098e */ /* 0x000fe8000e92e106 */
[----:B------:R-:W-:Y:S04]  /*0320*/  @P0 REDG.E.OR.STRONG.GPU desc[UR6][R6.64], R23 ;  /* 0x000000170600098e */ /* 0x000fe8000f12e106 */
[----:B------:R-:W-:Y:S01]  /*0330*/  @P0 REDG.E.XOR.STRONG.GPU desc[UR6][R6.64], R25 ;  /* 0x000000190600098e */ /* 0x000fe2000f92e106 */
[----:B------:R-:W-:-:S03]  /*0340*/  HFMA2 R18, -RZ, RZ, 0, 6.55651092529296875e-07 ;  /* 0x0000000bff127431 */ /* 0x000fc600000001ff */
[----:B------:R-:W-:Y:S04]  /*0350*/  REDG.E.INC.STRONG.GPU desc[UR6][R6.64], R14 ;  /* 0x0000000e0600798e */ /* 0x000fe8000d92e106 */
[----:B------:R-:W-:Y:S01]  /*0360*/  REDG.E.DEC.STRONG.GPU desc[UR6][R6.64], R14 ;  /* 0x0000000e0600798e */ /* 0x000fe2000e12e106 */
[----:B------:R-:W-:-:S03]  /*0370*/  MOV R16, 0xa ;  /* 0x0000000a00107802 */ /* 0x000fc60000000f00 */
[----:B------:R-:W-:Y:S01]  /*0380*/  ATOMG.E.CAS.STRONG.GPU PT, RZ, [R6], R12, R13 ;  /* 0x0000000c06ff73a9 */ /* 0x000fe200001ee10d */
[----:B---3--:R-:W-:-:S03]  /*0390*/  IMAD.MOV.U32 R17, RZ, RZ, 0x0 ;  /* 0x00000000ff117424 */ /* 0x008fc600078e00ff */
[----:B0-----:R-:W-:Y:S01]  /*03a0*/  @P0 REDG.E.ADD.64.STRONG.GPU desc[UR6][R4.64], R2 ;  /* 0x000000020400098e */ /* 0x001fe2000c12e506 */
[----:B------:R-:W-:Y:S02]  /*03b0*/  IMAD.MOV.U32 R19, RZ, RZ, 0x0 ;  /* 0x00000000ff137424 */ /* 0x000fe400078e00ff */
[----:B------:R-:W-:Y:S01]  /*03c0*/  IMAD.MOV.U32 R15, RZ, RZ, 0x41200000 ;  /* 0x41200000ff0f7424 */ /* 0x000fe200078e00ff */
[----:B------:R-:W-:Y:S04]  /*03d0*/  ATOMG.E.EXCH.64.STRONG.GPU PT, RZ, desc[UR6][R4.64], R10 ;  /* 0x8000000a04ff79a8 */ /* 0x000fe8000c1ef506 */
[----:B------:R-:W-:Y:S04]  /*03e0*/  REDG.E.MIN.64.STRONG.GPU desc[UR6][R4.64], R10 ;  /* 0x0000000a0400798e */ /* 0x000fe8000c92e506 */
[----:B------:R-:W-:Y:S04]  /*03f0*/  REDG.E.MAX.64.STRONG.GPU desc[UR6][R4.64], R10 ;  /* 0x0000000a0400798e */ /* 0x000fe8000d12e506 */
[----:B------:R-:W-:Y:S04]  /*0400*/  REDG.E.AND.64.STRONG.GPU desc[UR6][R4.64], R10 ;  /* 0x0000000a0400798e */ /* 0x000fe8000e92e506 */
[----:B------:R-:W-:Y:S04]  /*0410*/  REDG.E.OR.64.STRONG.GPU desc[UR6][R4.64], R10 ;  /* 0x0000000a0400798e */ /* 0x000fe8000f12e506 */
[----:B------:R-:W-:Y:S04]  /*0420*/  REDG.E.XOR.64.STRONG.GPU desc[UR6][R4.64], R10 ;  /* 0x0000000a0400798e */ /* 0x000fe8000f92e506 */
[----:B------:R-:W-:Y:S04]  /*0430*/  ATOMG.E.CAS.64.STRONG.GPU PT, RZ, [R4], R16, R18 ;  /* 0x0000001004ff73a9 */ /* 0x000fe800001ee512 */
[----:B-1----:R-:W-:Y:S04]  /*0440*/  REDG.E.ADD.F32.FTZ.RN.STRONG.GPU desc[UR6][R8.64], R15 ;  /* 0x0000000f080079a6 */ /* 0x002fe8000c12f306 */
[----:B------:R-:W-:Y:S01]  /*0450*/  ATOMG.E.EXCH.STRONG.GPU PT, RZ, desc[UR6][R8.64], R15 ;  /* 0x8000000f08ff79a8 */ /* 0x000fe2000c1ef106 */
[----:B------:R-:W-:Y:S05]  /*0460*/  EXIT ;  /* 0x000000000000794d */ /* 0x000fea0003800000 */
.L_x_0:
[----:B------:R-:W-:-:S00]  /*0470*/  BRA `(.L_x_0) ;  /* 0xfffffffc00fc7947 */ /* 0x000fc0000383ffff */
[----:B------:R-:W-:-:S00]  /*0480*/  NOP ;  /* 0x0000000000007918 */ /* 0x000fc00000000000 */
[----:B------:R-:W-:-:S00]  /*0490*/  NOP ;  /* 0x0000000000007918 */ /* 0x000fc00000000000 */
[----:B------:R-:W-:-:S00]  /*04a0*/  NOP ;  /* 0x0000000000007918 */ /* 0x000fc00000000000 */
[----:B------:R-:W-:-:S00]  /*04b0*/  NOP ;  /* 0x0000000000007918 */ /* 0x000fc00000000000 */
[----:B------:R-:W-:-:S00]  /*04c0*/  NOP ;  /* 0x0000000000007918 */ /* 0x000fc00000000000 */
[----:B------:R-:W-:-:S00]  /*04d0*/  NOP ;  /* 0x0000000000007918 */ /* 0x000fc00000000000 */
[----:B------:R-:W-:-:S00]  /*04e0*/  NOP ;  /* 0x0000000000007918 */ /* 0x000fc00000000000 */
[----:B------:R-:W-:-:S00]  /*04f0*/  NOP ;  /* 0x0000000000007918 */ /* 0x000fc00000000000 */
.L_x_1:


//--------------------- .nv.shared.reserved.0     --------------------------
	.section	.nv.shared.reserved.0,"aw",@nobits
	.weak		__nv_reservedSMEM_offset_0_alias
	.size		__nv_reservedSMEM_offset_0_alias, 0, 64
	.other		__nv_reservedSMEM_offset_0_alias,@"STO_CUDA_RESERVED_SHARED STV_DEFAULT"
__nv_reservedSMEM_offset_0_alias:
	.zero		0
	.zero		64


//--------------------- .nv.constant0._Z11definitionsPiPjPyPf --------------------------
	.section	.nv.constant0._Z11definitionsPiPjPyPf,"a",@progbits
	.sectionflags	@""
	.align	4
.nv.constant0._Z11definitionsPiPjPyPf:
	.zero		928


//--------------------- SYMBOLS --------------------------

	.type		.nv.reservedSmem.offset0,@object
	.size		.nv.reservedSmem.offset0,0x4
